//
// Generated by NVIDIA NVVM Compiler
//
// Compiler Build ID: CL-36424714
// Cuda compilation tools, release 13.0, V13.0.88
// Based on NVVM 20.0.0
//

.version 9.0
.target sm_100
.address_size 64

	// .globl	_Z17tiledMatMulKernelPfS_S_mmm
// _ZZ17tiledMatMulKernelPfS_S_mmmE7A_block has been demoted
// _ZZ17tiledMatMulKernelPfS_S_mmmE7B_block has been demoted

.visible .entry _Z17tiledMatMulKernelPfS_S_mmm(
	.param .u64 .ptr .align 1 _Z17tiledMatMulKernelPfS_S_mmm_param_0,
	.param .u64 .ptr .align 1 _Z17tiledMatMulKernelPfS_S_mmm_param_1,
	.param .u64 .ptr .align 1 _Z17tiledMatMulKernelPfS_S_mmm_param_2,
	.param .u64 _Z17tiledMatMulKernelPfS_S_mmm_param_3,
	.param .u64 _Z17tiledMatMulKernelPfS_S_mmm_param_4,
	.param .u64 _Z17tiledMatMulKernelPfS_S_mmm_param_5
)
{
	.reg .pred 	%p<12>;
	.reg .b32 	%r<17>;
	.reg .b32 	%f<63>;
	.reg .b64 	%rd<41>;
	// demoted variable
	.shared .align 4 .b8 _ZZ17tiledMatMulKernelPfS_S_mmmE7A_block[1024];
	// demoted variable
	.shared .align 4 .b8 _ZZ17tiledMatMulKernelPfS_S_mmmE7B_block[1024];
	ld.param.u64 	%rd17, [_Z17tiledMatMulKernelPfS_S_mmm_param_1];
	ld.param.u64 	%rd19, [_Z17tiledMatMulKernelPfS_S_mmm_param_3];
	ld.param.u64 	%rd20, [_Z17tiledMatMulKernelPfS_S_mmm_param_4];
	ld.param.u64 	%rd21, [_Z17tiledMatMulKernelPfS_S_mmm_param_5];
	mov.u32 	%r9, %ctaid.y;
	mov.u32 	%r10, %ctaid.x;
	mov.u32 	%r1, %tid.y;
	mov.u32 	%r2, %tid.x;
	shl.b32 	%r11, %r9, 4;
	shl.b32 	%r12, %r10, 4;
	add.s32 	%r3, %r11, %r1;
	add.s32 	%r4, %r12, %r2;
	setp.eq.s64 	%p1, %rd20, 0;
	mov.f32 	%f62, 0f00000000;
	@%p1 bra 	$L__BB0_7;
	ld.param.u64 	%rd36, [_Z17tiledMatMulKernelPfS_S_mmm_param_0];
	cvt.u64.u32 	%rd1, %r3;
	cvt.u64.u32 	%rd2, %r2;
	shl.b32 	%r13, %r1, 6;
	mov.u32 	%r14, _ZZ17tiledMatMulKernelPfS_S_mmmE7A_block;
	add.s32 	%r5, %r14, %r13;
	shl.b32 	%r15, %r2, 2;
	add.s32 	%r6, %r5, %r15;
	cvt.u64.u32 	%rd3, %r1;
	cvt.u64.u32 	%rd4, %r4;
	mov.u32 	%r16, _ZZ17tiledMatMulKernelPfS_S_mmmE7B_block;
	add.s32 	%r8, %r16, %r15;
	add.s32 	%r7, %r8, %r13;
	mad.lo.s64 	%rd23, %rd21, %rd3, %rd4;
	shl.b64 	%rd24, %rd23, 2;
	cvta.to.global.u64 	%rd25, %rd17;
	add.s64 	%rd39, %rd25, %rd24;
	shl.b64 	%rd6, %rd21, 6;
	mad.lo.s64 	%rd26, %rd20, %rd1, %rd2;
	shl.b64 	%rd27, %rd26, 2;
	cvta.to.global.u64 	%rd28, %rd36;
	add.s64 	%rd38, %rd28, %rd27;
	mov.f32 	%f62, 0f00000000;
	mov.b64 	%rd40, 0;
$L__BB0_2:
	setp.le.u64 	%p2, %rd19, %rd1;
	add.s64 	%rd30, %rd2, %rd40;
	setp.ge.u64 	%p3, %rd30, %rd20;
	mov.f32 	%f60, 0f00000000;
	or.pred  	%p4, %p2, %p3;
	@%p4 bra 	$L__BB0_4;
	ld.global.f32 	%f60, [%rd38];
$L__BB0_4:
	setp.le.u64 	%p5, %rd21, %rd4;
	st.shared.f32 	[%r6], %f60;
	add.s64 	%rd31, %rd3, %rd40;
	setp.ge.u64 	%p6, %rd31, %rd20;
	mov.f32 	%f61, 0f00000000;
	or.pred  	%p7, %p5, %p6;
	@%p7 bra 	$L__BB0_6;
	ld.global.f32 	%f61, [%rd39];
$L__BB0_6:
	st.shared.f32 	[%r7], %f61;
	bar.sync 	0;
	ld.shared.f32 	%f12, [%r5];
	ld.shared.f32 	%f13, [%r8];
	fma.rn.f32 	%f14, %f12, %f13, %f62;
	ld.shared.f32 	%f15, [%r5+4];
	ld.shared.f32 	%f16, [%r8+64];
	fma.rn.f32 	%f17, %f15, %f16, %f14;
	ld.shared.f32 	%f18, [%r5+8];
	ld.shared.f32 	%f19, [%r8+128];
	fma.rn.f32 	%f20, %f18, %f19, %f17;
	ld.shared.f32 	%f21, [%r5+12];
	ld.shared.f32 	%f22, [%r8+192];
	fma.rn.f32 	%f23, %f21, %f22, %f20;
	ld.shared.f32 	%f24, [%r5+16];
	ld.shared.f32 	%f25, [%r8+256];
	fma.rn.f32 	%f26, %f24, %f25, %f23;
	ld.shared.f32 	%f27, [%r5+20];
	ld.shared.f32 	%f28, [%r8+320];
	fma.rn.f32 	%f29, %f27, %f28, %f26;
	ld.shared.f32 	%f30, [%r5+24];
	ld.shared.f32 	%f31, [%r8+384];
	fma.rn.f32 	%f32, %f30, %f31, %f29;
	ld.shared.f32 	%f33, [%r5+28];
	ld.shared.f32 	%f34, [%r8+448];
	fma.rn.f32 	%f35, %f33, %f34, %f32;
	ld.shared.f32 	%f36, [%r5+32];
	ld.shared.f32 	%f37, [%r8+512];
	fma.rn.f32 	%f38, %f36, %f37, %f35;
	ld.shared.f32 	%f39, [%r5+36];
	ld.shared.f32 	%f40, [%r8+576];
	fma.rn.f32 	%f41, %f39, %f40, %f38;
	ld.shared.f32 	%f42, [%r5+40];
	ld.shared.f32 	%f43, [%r8+640];
	fma.rn.f32 	%f44, %f42, %f43, %f41;
	ld.shared.f32 	%f45, [%r5+44];
	ld.shared.f32 	%f46, [%r8+704];
	fma.rn.f32 	%f47, %f45, %f46, %f44;
	ld.shared.f32 	%f48, [%r5+48];
	ld.shared.f32 	%f49, [%r8+768];
	fma.rn.f32 	%f50, %f48, %f49, %f47;
	ld.shared.f32 	%f51, [%r5+52];
	ld.shared.f32 	%f52, [%r8+832];
	fma.rn.f32 	%f53, %f51, %f52, %f50;
	ld.shared.f32 	%f54, [%r5+56];
	ld.shared.f32 	%f55, [%r8+896];
	fma.rn.f32 	%f56, %f54, %f55, %f53;
	ld.shared.f32 	%f57, [%r5+60];
	ld.shared.f32 	%f58, [%r8+960];
	fma.rn.f32 	%f62, %f57, %f58, %f56;
	bar.sync 	0;
	add.s64 	%rd40, %rd40, 16;
	add.s64 	%rd39, %rd39, %rd6;
	add.s64 	%rd38, %rd38, 64;
	setp.lt.u64 	%p8, %rd40, %rd20;
	@%p8 bra 	$L__BB0_2;
$L__BB0_7:
	cvt.u64.u32 	%rd14, %r3;
	setp.le.u64 	%p9, %rd19, %rd14;
	cvt.u64.u32 	%rd15, %r4;
	setp.le.u64 	%p10, %rd21, %rd15;
	or.pred  	%p11, %p9, %p10;
	@%p11 bra 	$L__BB0_9;
	ld.param.u64 	%rd37, [_Z17tiledMatMulKernelPfS_S_mmm_param_2];
	mad.lo.s64 	%rd32, %rd21, %rd14, %rd15;
	cvta.to.global.u64 	%rd33, %rd37;
	shl.b64 	%rd34, %rd32, 2;
	add.s64 	%rd35, %rd33, %rd34;
	st.global.f32 	[%rd35], %f62;
$L__BB0_9:
	ret;

}


// ===== COMPILED SASS (sm_100) =====

	.target	sm_100

	.elftype	@"ET_EXEC"


//--------------------- .note.nv.tkinfo           --------------------------
	.section	.note.nv.tkinfo,"",@"SHT_NOTE"
	.sectionflags	@"SHF_NOTE_NV_TKINFO"
	.tkinfo
        /*0018*/ 	.word	0x00000002
        /*0030*/ 	.string	""
        /*0030*/ 	.string	"ptxas"
        /*0030*/ 	.string	"Cuda compilation tools, release 13.0, V13.0.88"
        /*0030*/ 	.string	"Build cuda_13.0.r13.0/compiler.36424714_0"
        /*0030*/ 	.string	"-arch sm_100 -m 64 "



//--------------------- .note.nv.cuinfo           --------------------------
	.section	.note.nv.cuinfo,"",@"SHT_NOTE"
	.sectionflags	@"SHF_NOTE_NV_CUINFO"
        /*0018*/ 	.short	0x0002
        /*001a*/ 	.short	0x0064
        /*001c*/ 	.short	0x0082
	.zero		2


//--------------------- .nv.info                  --------------------------
	.section	.nv.info,"",@"SHT_CUDA_INFO"
	.align	4


	//----- nvinfo : EIATTR_REGCOUNT
	.align		4
        /*0000*/ 	.byte	0x04, 0x2f
        /*0002*/ 	.short	(.L_1 - .L_0)
	.align		4
.L_0:
        /*0004*/ 	.word	index@(_Z17tiledMatMulKernelPfS_S_mmm)
        /*0008*/ 	.word	0x00000020


	//----- nvinfo : EIATTR_FRAME_SIZE
	.align		4
.L_1:
        /*000c*/ 	.byte	0x04, 0x11
        /*000e*/ 	.short	(.L_3 - .L_2)
	.align		4
.L_2:
        /*0010*/ 	.word	index@(_Z17tiledMatMulKernelPfS_S_mmm)
        /*0014*/ 	.word	0x00000000


	//----- nvinfo : EIATTR_MIN_STACK_SIZE
	.align		4
.L_3:
        /*0018*/ 	.byte	0x04, 0x12
        /*001a*/ 	.short	(.L_5 - .L_4)
	.align		4
.L_4:
        /*001c*/ 	.word	index@(_Z17tiledMatMulKernelPfS_S_mmm)
        /*0020*/ 	.word	0x00000000
.L_5:


//--------------------- .nv.compat                --------------------------
	.section	.nv.compat,"",@"SHT_CUDA_COMPAT_INFO"
	.align	4
        /*0000*/ 	.byte	0x02, 0x09, 0x00, 0x00, 0x02, 0x02, 0x01, 0x00, 0x02, 0x05, 0x05, 0x00, 0x03, 0x07, 0x01, 0x01
        /*0010*/ 	.byte	0x02, 0x03, 0x00, 0x00, 0x02, 0x06, 0x01, 0x00, 0x04, 0x0b, 0x08, 0x00, 0x09, 0x00, 0x00, 0x00
        /*0020*/ 	.byte	0x00, 0x00, 0x00, 0x00


//--------------------- .nv.info._Z17tiledMatMulKernelPfS_S_mmm --------------------------
	.section	.nv.info._Z17tiledMatMulKernelPfS_S_mmm,"",@"SHT_CUDA_INFO"
	.sectionflags	@""
	.align	4


	//----- nvinfo : EIATTR_CUDA_API_VERSION
	.align		4
        /*0000*/ 	.byte	0x04, 0x37
        /*0002*/ 	.short	(.L_7 - .L_6)
.L_6:
        /*0004*/ 	.word	0x00000082


	//----- nvinfo : EIATTR_KPARAM_INFO
	.align		4
.L_7:
        /*0008*/ 	.byte	0x04, 0x17
        /*000a*/ 	.short	(.L_9 - .L_8)
.L_8:
        /*000c*/ 	.word	0x00000000
        /*0010*/ 	.short	0x0005
        /*0012*/ 	.short	0x0028
        /*0014*/ 	.byte	0x00, 0xf0, 0x21, 0x00


	//----- nvinfo : EIATTR_KPARAM_INFO
	.align		4
.L_9:
        /*0018*/ 	.byte	0x04, 0x17
        /*001a*/ 	.short	(.L_11 - .L_10)
.L_10:
        /*001c*/ 	.word	0x00000000
        /*0020*/ 	.short	0x0004
        /*0022*/ 	.short	0x0020
        /*0024*/ 	.byte	0x00, 0xf0, 0x21, 0x00


	//----- nvinfo : EIATTR_KPARAM_INFO
	.align		4
.L_11:
        /*0028*/ 	.byte	0x04, 0x17
        /*002a*/ 	.short	(.L_13 - .L_12)
.L_12:
        /*002c*/ 	.word	0x00000000
        /*0030*/ 	.short	0x0003
        /*0032*/ 	.short	0x0018
        /*0034*/ 	.byte	0x00, 0xf0, 0x21, 0x00


	//----- nvinfo : EIATTR_KPARAM_INFO
	.align		4
.L_13:
        /*0038*/ 	.byte	0x04, 0x17
        /*003a*/ 	.short	(.L_15 - .L_14)
.L_14:
        /*003c*/ 	.word	0x00000000
        /*0040*/ 	.short	0x0002
        /*0042*/ 	.short	0x0010
        /*0044*/ 	.byte	0x00, 0xf5, 0x21, 0x00


	//----- nvinfo : EIATTR_KPARAM_INFO
	.align		4
.L_15:
        /*0048*/ 	.byte	0x04, 0x17
        /*004a*/ 	.short	(.L_17 - .L_16)
.L_16:
        /*004c*/ 	.word	0x00000000
        /*0050*/ 	.short	0x0001
        /*0052*/ 	.short	0x0008
        /*0054*/ 	.byte	0x00, 0xf5, 0x21, 0x00


	//----- nvinfo : EIATTR_KPARAM_INFO
	.align		4
.L_17:
        /*0058*/ 	.byte	0x04, 0x17
        /*005a*/ 	.short	(.L_19 - .L_18)
.L_18:
        /*005c*/ 	.word	0x00000000
        /*0060*/ 	.short	0x0000
        /*0062*/ 	.short	0x0000
        /*0064*/ 	.byte	0x00, 0xf5, 0x21, 0x00


	//----- nvinfo : EIATTR_SPARSE_MMA_MASK
	.align		4
.L_19:
        /*0068*/ 	.byte	0x03, 0x50
        /*006a*/ 	.short	0x0000


	//----- nvinfo : EIATTR_MAXREG_COUNT
	.align		4
        /*006c*/ 	.byte	0x03, 0x1b
        /*006e*/ 	.short	0x00ff


	//----- nvinfo : EIATTR_NUM_BARRIERS
	.align		4
        /*0070*/ 	.byte	0x02, 0x4c
        /*0072*/ 	.byte	0x01
	.zero		1


	//----- nvinfo : EIATTR_MERCURY_ISA_VERSION
	.align		4
        /*0074*/ 	.byte	0x03, 0x5f
        /*0076*/ 	.short	0x0101


	//----- nvinfo : EIATTR_VRC_CTA_INIT_COUNT
	.align		4
        /*0078*/ 	.byte	0x02, 0x4a
	.zero		1
	.zero		1


	//----- nvinfo : EIATTR_EXIT_INSTR_OFFSETS
	.align		4
        /*007c*/ 	.byte	0x04, 0x1c
        /*007e*/ 	.short	(.L_21 - .L_20)


	//   ....[0]....
.L_20:
        /*0080*/ 	.word	0x00000720


	//   ....[1]....
        /*0084*/ 	.word	0x000007b0


	//----- nvinfo : EIATTR_CBANK_PARAM_SIZE
	.align		4
.L_21:
        /*0088*/ 	.byte	0x03, 0x19
        /*008a*/ 	.short	0x0030


	//----- nvinfo : EIATTR_PARAM_CBANK
	.align		4
        /*008c*/ 	.byte	0x04, 0x0a
        /*008e*/ 	.short	(.L_23 - .L_22)
	.align		4
.L_22:
        /*0090*/ 	.word	index@(.nv.constant0._Z17tiledMatMulKernelPfS_S_mmm)
        /*0094*/ 	.short	0x0380
        /*0096*/ 	.short	0x0030


	//----- nvinfo : EIATTR_SW_WAR
	.align		4
.L_23:
        /*0098*/ 	.byte	0x04, 0x36
        /*009a*/ 	.short	(.L_25 - .L_24)
.L_24:
        /*009c*/ 	.word	0x00000008
.L_25:


//--------------------- .nv.callgraph             --------------------------
	.section	.nv.callgraph,"",@"SHT_CUDA_CALLGRAPH"
	.align	4
	.sectionentsize	8
	.align		4
        /*0000*/ 	.word	0x00000000
	.align		4
        /*0004*/ 	.word	0xffffffff
	.align		4
        /*0008*/ 	.word	0x00000000
	.align		4
        /*000c*/ 	.word	0xfffffffe
	.align		4
        /*0010*/ 	.word	0x00000000
	.align		4
        /*0014*/ 	.word	0xfffffffd
	.align		4
        /*0018*/ 	.word	0x00000000
	.align		4
        /*001c*/ 	.word	0xfffffffc


//--------------------- .text._Z17tiledMatMulKernelPfS_S_mmm --------------------------
	.section	.text._Z17tiledMatMulKernelPfS_S_mmm,"ax",@progbits
	.align	128
        .global         _Z17tiledMatMulKernelPfS_S_mmm
        .type           _Z17tiledMatMulKernelPfS_S_mmm,@function
        .size           _Z17tiledMatMulKernelPfS_S_mmm,(.L_x_3 - _Z17tiledMatMulKernelPfS_S_mmm)
        .other          _Z17tiledMatMulKernelPfS_S_mmm,@"STO_CUDA_ENTRY STV_DEFAULT"
_Z17tiledMatMulKernelPfS_S_mmm:
.text._Z17tiledMatMulKernelPfS_S_mmm:
[----:B------:R-:W-:Y:S01]  /*0000*/  LDC R1, c[0x0][0x37c] ;  /* 0x0000df00ff017b82 */ /* 0x000fe20000000800 */
[----:B------:R-:W0:Y:S01]  /*0010*/  LDCU.64 UR6, c[0x0][0x3a0] ;  /* 0x00007400ff0677ac */ /* 0x000e220008000a00 */
[----:B------:R-:W1:Y:S01]  /*0020*/  S2R R3, SR_CTAID.Y ;  /* 0x0000000000037919 */ /* 0x000e620000002600 */
[----:B------:R-:W-:Y:S01]  /*0030*/  IMAD.MOV.U32 R11, RZ, RZ, RZ ;  /* 0x000000ffff0b7224 */ /* 0x000fe200078e00ff */
[----:B------:R-:W2:Y:S01]  /*0040*/  LDCU.64 UR20, c[0x0][0x3a8] ;  /* 0x00007500ff1477ac */ /* 0x000ea20008000a00 */
[----:B------:R-:W1:Y:S01]  /*0050*/  S2R R0, SR_TID.Y ;  /* 0x0000000000007919 */ /* 0x000e620000002200 */
[----:B------:R-:W3:Y:S01]  /*0060*/  LDCU.64 UR8, c[0x0][0x358] ;  /* 0x00006b00ff0877ac */ /* 0x000ee20008000a00 */
[----:B------:R-:W4:Y:S01]  /*0070*/  S2R R25, SR_CTAID.X ;  /* 0x0000000000197919 */ /* 0x000f220000002500 */
[----:B------:R-:W4:Y:S01]  /*0080*/  S2R R22, SR_TID.X ;  /* 0x0000000000167919 */ /* 0x000f220000002100 */
[----:B0-----:R-:W-:-:S04]  /*0090*/  UISETP.NE.U32.AND UP0, UPT, UR6, URZ, UPT ;  /* 0x000000ff0600728c */ /* 0x001fc8000bf05070 */
[----:B------:R-:W-:Y:S01]  /*00a0*/  UISETP.NE.AND.EX UP0, UPT, UR7, URZ, UPT, UP0 ;  /* 0x000000ff0700728c */ /* 0x000fe2000bf05300 */
[----:B-1----:R-:W-:Y:S01]  /*00b0*/  IMAD R2, R3, 0x10, R0 ;  /* 0x0000001003027824 */ /* 0x002fe200078e0200 */
[----:B----4-:R-:W-:-:S07]  /*00c0*/  LEA R24, R25, R22, 0x4 ;  /* 0x0000001619187211 */ /* 0x010fce00078e20ff */
[----:B--23--:R-:W-:Y:S05]  /*00d0*/  BRA.U !UP0, `(.L_x_0) ;  /* 0x00000005087c7547 */ /* 0x00cfea000b800000 */
[----:B------:R-:W0:Y:S01]  /*00e0*/  S2UR UR5, SR_CgaCtaId ;  /* 0x00000000000579c3 */ /* 0x000e220000008800 */
[----:B------:R-:W-:Y:S01]  /*00f0*/  HFMA2 R23, -RZ, RZ, 0, 0 ;  /* 0x00000000ff177431 */ /* 0x000fe200000001ff */
[----:B------:R-:W1:Y:S01]  /*0100*/  LDCU.128 UR12, c[0x0][0x380] ;  /* 0x00007000ff0c77ac */ /* 0x000e620008000c00 */
[----:B------:R-:W-:Y:S02]  /*0110*/  IMAD.MOV.U32 R25, RZ, RZ, RZ ;  /* 0x000000ffff197224 */ /* 0x000fe400078e00ff */
[----:B------:R-:W-:Y:S01]  /*0120*/  IMAD.MOV.U32 R11, RZ, RZ, RZ ;  /* 0x000000ffff0b7224 */ /* 0x000fe200078e00ff */
[----:B------:R-:W-:Y:S01]  /*0130*/  UMOV UR4, 0x400 ;  /* 0x0000040000047882 */ /* 0x000fe20000000000 */
[----:B------:R-:W2:Y:S01]  /*0140*/  LDCU.64 UR18, c[0x0][0x3a8] ;  /* 0x00007500ff1277ac */ /* 0x000ea20008000a00 */
[----:B------:R-:W3:Y:S01]  /*0150*/  LDC.64 R6, c[0x0][0x3a8] ;  /* 0x0000ea00ff067b82 */ /* 0x000ee20000000a00 */
[C---:B------:R-:W-:Y:S01]  /*0160*/  IMAD.WIDE.U32 R8, R2.reuse, UR6, R22 ;  /* 0x0000000602087c25 */ /* 0x040fe2000f8e0016 */
[----:B------:R-:W4:Y:S03]  /*0170*/  LDCU.64 UR16, c[0x0][0x3a0] ;  /* 0x00007400ff1077ac */ /* 0x000f260008000a00 */
[----:B------:R-:W-:Y:S01]  /*0180*/  IMAD R5, R2, UR7, R9 ;  /* 0x0000000702057c24 */ /* 0x000fe2000f8e0209 */
[----:B------:R-:W2:Y:S01]  /*0190*/  LDCU.64 UR10, c[0x0][0x398] ;  /* 0x00007300ff0a77ac */ /* 0x000ea20008000a00 */
[----:B-1----:R-:W-:Y:S01]  /*01a0*/  LEA R4, P1, R8, UR12, 0x2 ;  /* 0x0000000c08047c11 */ /* 0x002fe2000f8210ff */
[----:B0-----:R-:W-:-:S03]  /*01b0*/  ULEA UR6, UR5, UR4, 0x18 ;  /* 0x0000000405067291 */ /* 0x001fc6000f8ec0ff */
[----:B------:R-:W-:Y:S01]  /*01c0*/  LEA.HI.X R5, R8, UR13, R5, 0x2, P1 ;  /* 0x0000000d08057c11 */ /* 0x000fe200088f1405 */
[----:B------:R-:W-:-:S04]  /*01d0*/  UIADD3 UR4, UPT, UPT, UR4, 0x400, URZ ;  /* 0x0000040004047890 */ /* 0x000fc8000fffe0ff */
[----:B------:R-:W-:Y:S01]  /*01e0*/  ULEA UR4, UR5, UR4, 0x18 ;  /* 0x0000000405047291 */ /* 0x000fe2000f8ec0ff */
[C---:B---3--:R-:W-:Y:S02]  /*01f0*/  IMAD.WIDE.U32 R16, R0.reuse, R6, R24 ;  /* 0x0000000600107225 */ /* 0x048fe400078e0018 */
[----:B------:R-:W-:Y:S02]  /*0200*/  UMOV UR5, URZ ;  /* 0x000000ff00057c82 */ /* 0x000fe40008000000 */
[----:B------:R-:W-:Y:S01]  /*0210*/  IMAD R9, R0, R7, R17 ;  /* 0x0000000700097224 */ /* 0x000fe200078e0211 */
[----:B------:R-:W-:Y:S01]  /*0220*/  LEA R19, R22, UR4, 0x2 ;  /* 0x0000000416137c11 */ /* 0x000fe2000f8e10ff */
[----:B------:R-:W-:Y:S01]  /*0230*/  UMOV UR4, URZ ;  /* 0x000000ff00047c82 */ /* 0x000fe20008000000 */
[----:B------:R-:W-:Y:S02]  /*0240*/  LEA R3, P0, R16, UR14, 0x2 ;  /* 0x0000000e10037c11 */ /* 0x000fe4000f8010ff */
[C---:B------:R-:W-:Y:S01]  /*0250*/  LEA R17, R0.reuse, UR6, 0x6 ;  /* 0x0000000600117c11 */ /* 0x040fe2000f8e30ff */
[----:B------:R-:W-:Y:S01]  /*0260*/  IMAD R20, R0, 0x40, R19 ;  /* 0x0000004000147824 */ /* 0x000fe200078e0213 */
[----:B------:R-:W-:-:S02]  /*0270*/  LEA.HI.X R16, R16, UR15, R9, 0x2, P0 ;  /* 0x0000000f10107c11 */ /* 0x000fc400080f1409 */
[----:B------:R-:W-:Y:S02]  /*0280*/  SHF.L.U64.HI R7, R6, 0x6, R7 ;  /* 0x0000000606077819 */ /* 0x000fe40000010207 */
[----:B--2-4-:R-:W-:-:S07]  /*0290*/  LEA R18, R22, R17, 0x2 ;  /* 0x0000001116127211 */ /* 0x014fce00078e10ff */
.L_x_1:
[----:B------:R-:W-:Y:S01]  /*02a0*/  IADD3 R8, P3, PT, R0, UR4, RZ ;  /* 0x0000000400087c10 */ /* 0x000fe2000ff7e0ff */
[----:B------:R-:W-:Y:S01]  /*02b0*/  IMAD.MOV.U32 R29, RZ, RZ, RZ ;  /* 0x000000ffff1d7224 */ /* 0x000fe200078e00ff */
[----:B------:R-:W-:Y:S02]  /*02c0*/  IADD3 R9, P1, PT, R22, UR4, RZ ;  /* 0x0000000416097c10 */ /* 0x000fe4000ff3e0ff */
[----:B------:R-:W-:Y:S01]  /*02d0*/  ISETP.GE.U32.AND P2, PT, R8, UR16, PT ;  /* 0x0000001008007c0c */ /* 0x000fe2000bf46070 */
[----:B------:R-:W-:Y:S01]  /*02e0*/  IMAD.X R8, RZ, RZ, UR5, P3 ;  /* 0x00000005ff087e24 */ /* 0x000fe200098e06ff */
[----:B------:R-:W-:Y:S02]  /*02f0*/  ISETP.GE.U32.AND P0, PT, R9, UR16, PT ;  /* 0x0000001009007c0c */ /* 0x000fe4000bf06070 */
[----:B------:R-:W-:Y:S02]  /*0300*/  IADD3.X R9, PT, PT, RZ, UR5, RZ, P1, !PT ;  /* 0x00000005ff097c10 */ /* 0x000fe40008ffe4ff */
[----:B------:R-:W-:-:S02]  /*0310*/  ISETP.GE.U32.AND.EX P2, PT, R8, UR17, PT, P2 ;  /* 0x0000001108007c0c */ /* 0x000fc4000bf46120 */
[----:B------:R-:W-:Y:S02]  /*0320*/  ISETP.GE.U32.AND P3, PT, R24, UR18, PT ;  /* 0x0000001218007c0c */ /* 0x000fe4000bf66070 */
[----:B------:R-:W-:Y:S02]  /*0330*/  ISETP.GE.U32.AND.EX P0, PT, R9, UR17, PT, P0 ;  /* 0x0000001109007c0c */ /* 0x000fe4000bf06100 */
[----:B------:R-:W-:Y:S02]  /*0340*/  ISETP.GE.U32.AND P1, PT, R2, UR10, PT ;  /* 0x0000000a02007c0c */ /* 0x000fe4000bf26070 */
[----:B------:R-:W-:Y:S02]  /*0350*/  ISETP.GE.U32.OR.EX P2, PT, RZ, UR19, P2, P3 ;  /* 0x00000013ff007c0c */ /* 0x000fe40009746530 */
[----:B------:R-:W-:Y:S02]  /*0360*/  ISETP.GE.U32.OR.EX P0, PT, RZ, UR11, P0, P1 ;  /* 0x0000000bff007c0c */ /* 0x000fe40008706510 */
[----:B------:R-:W-:-:S09]  /*0370*/  MOV R27, RZ ;  /* 0x000000ff001b7202 */ /* 0x000fd20000000f00 */
[-C--:B------:R-:W-:Y:S01]  /*0380*/  @!P2 MOV R8, R3.reuse ;  /* 0x000000030008a202 */ /* 0x080fe20000000f00 */
[----:B------:R-:W-:Y:S01]  /*0390*/  @!P2 IMAD.MOV.U32 R9, RZ, RZ, R16 ;  /* 0x000000ffff09a224 */ /* 0x000fe200078e0010 */
[----:B------:R0:W2:Y:S04]  /*03a0*/  @!P0 LDG.E R27, desc[UR8][R4.64] ;  /* 0x00000008041b8981 */ /* 0x0000a8000c1e1900 */
[----:B------:R-:W3:Y:S01]  /*03b0*/  @!P2 LDG.E R29, desc[UR8][R8.64] ;  /* 0x00000008081da981 */ /* 0x000ee2000c1e1900 */
[----:B------:R-:W-:Y:S01]  /*03c0*/  UIADD3 UR4, UP0, UPT, UR4, 0x10, URZ ;  /* 0x0000001004047890 */ /* 0x000fe2000ff1e0ff */
[----:B------:R-:W-:-:S03]  /*03d0*/  LEA R3, P0, R6, R3, 0x6 ;  /* 0x0000000306037211 */ /* 0x000fc600078030ff */
[----:B------:R-:W-:Y:S01]  /*03e0*/  UIADD3.X UR5, UPT, UPT, URZ, UR5, URZ, UP0, !UPT ;  /* 0x00000005ff057290 */ /* 0x000fe200087fe4ff */
[----:B0-----:R-:W-:Y:S01]  /*03f0*/  IADD3 R4, P1, PT, R4, 0x40, RZ ;  /* 0x0000004004047810 */ /* 0x001fe20007f3e0ff */
[----:B------:R-:W-:Y:S01]  /*0400*/  UISETP.GE.U32.AND UP0, UPT, UR4, UR16, UPT ;  /* 0x000000100400728c */ /* 0x000fe2000bf06070 */
[----:B------:R-:W-:-:S03]  /*0410*/  IADD3.X R16, PT, PT, R16, R7, RZ, P0, !PT ;  /* 0x0000000710107210 */ /* 0x000fc600007fe4ff */
[----:B------:R-:W-:Y:S01]  /*0420*/  UISETP.GE.U32.AND.EX UP0, UPT, UR5, UR17, UPT, UP0 ;  /* 0x000000110500728c */ /* 0x000fe2000bf06100 */
[----:B------:R-:W-:Y:S01]  /*0430*/  IMAD.X R5, RZ, RZ, R5, P1 ;  /* 0x000000ffff057224 */ /* 0x000fe200008e0605 */
[----:B--2---:R-:W-:Y:S04]  /*0440*/  STS [R18], R27 ;  /* 0x0000001b12007388 */ /* 0x004fe80000000800 */
[----:B---3--:R-:W-:Y:S01]  /*0450*/  STS [R20], R29 ;  /* 0x0000001d14007388 */ /* 0x008fe20000000800 */
[----:B------:R-:W-:Y:S06]  /*0460*/  BAR.SYNC.DEFER_BLOCKING 0x0 ;  /* 0x0000000000007b1d */ /* 0x000fec0000010000 */
[----:B------:R-:W-:Y:S04]  /*0470*/  LDS R10, [R19] ;  /* 0x00000000130a7984 */ /* 0x000fe80000000800 */
[----:B------:R-:W0:Y:S04]  /*0480*/  LDS.128 R12, [R17] ;  /* 0x00000000110c7984 */ /* 0x000e280000000c00 */
[----:B------:R-:W1:Y:S04]  /*0490*/  LDS R26, [R19+0x40] ;  /* 0x00004000131a7984 */ /* 0x000e680000000800 */
[----:B------:R-:W2:Y:S04]  /*04a0*/  LDS R21, [R19+0x80] ;  /* 0x0000800013157984 */ /* 0x000ea80000000800 */
[----:B------:R-:W-:Y:S01]  /*04b0*/  LDS R27, [R19+0x180] ;  /* 0x00018000131b7984 */ /* 0x000fe20000000800 */
[----:B0-----:R-:W-:-:S03]  /*04c0*/  FFMA R10, R12, R10, R11 ;  /* 0x0000000a0c0a7223 */ /* 0x001fc6000000000b */
[----:B------:R-:W0:Y:S01]  /*04d0*/  LDS R12, [R19+0xc0] ;  /* 0x0000c000130c7984 */ /* 0x000e220000000800 */
[----:B-1----:R-:W-:-:S03]  /*04e0*/  FFMA R28, R26, R13, R10 ;  /* 0x0000000d1a1c7223 */ /* 0x002fc6000000000a */
[----:B------:R-:W-:Y:S01]  /*04f0*/  LDS R13, [R19+0x100] ;  /* 0x00010000130d7984 */ /* 0x000fe20000000800 */
[----:B--2---:R-:W-:-:S03]  /*0500*/  FFMA R21, R21, R14, R28 ;  /* 0x0000000e15157223 */ /* 0x004fc6000000001c */
[----:B------:R-:W1:Y:S04]  /*0510*/  LDS.128 R8, [R17+0x10] ;  /* 0x0000100011087984 */ /* 0x000e680000000c00 */
[----:B------:R-:W2:Y:S01]  /*0520*/  LDS R26, [R19+0x140] ;  /* 0x00014000131a7984 */ /* 0x000ea20000000800 */
[----:B0-----:R-:W-:-:S03]  /*0530*/  FFMA R15, R12, R15, R21 ;  /* 0x0000000f0c0f7223 */ /* 0x001fc60000000015 */
[----:B------:R-:W-:Y:S01]  /*0540*/  LDS R21, [R19+0x280] ;  /* 0x0002800013157984 */ /* 0x000fe20000000800 */
[----:B-1----:R-:W-:-:S03]  /*0550*/  FFMA R13, R8, R13, R15 ;  /* 0x0000000d080d7223 */ /* 0x002fc6000000000f */
[----:B------:R-:W0:Y:S01]  /*0560*/  LDS R8, [R19+0x1c0] ;  /* 0x0001c00013087984 */ /* 0x000e220000000800 */
[----:B--2---:R-:W-:-:S03]  /*0570*/  FFMA R28, R26, R9, R13 ;  /* 0x000000091a1c7223 */ /* 0x004fc6000000000d */
[----:B------:R-:W-:Y:S01]  /*0580*/  LDS R9, [R19+0x200] ;  /* 0x0002000013097984 */ /* 0x000fe20000000800 */
[----:B------:R-:W-:-:S03]  /*0590*/  FFMA R27, R27, R10, R28 ;  /* 0x0000000a1b1b7223 */ /* 0x000fc6000000001c */
[----:B------:R-:W1:Y:S04]  /*05a0*/  LDS.128 R12, [R17+0x20] ;  /* 0x00002000110c7984 */ /* 0x000e680000000c00 */
[----:B------:R-:W2:Y:S01]  /*05b0*/  LDS R26, [R19+0x240] ;  /* 0x00024000131a7984 */ /* 0x000ea20000000800 */
[----:B0-----:R-:W-:-:S03]  /*05c0*/  FFMA R11, R8, R11, R27 ;  /* 0x0000000b080b7223 */ /* 0x001fc6000000001b */
[----:B------:R-:W-:Y:S01]  /*05d0*/  LDS R27, [R19+0x300] ;  /* 0x00030000131b7984 */ /* 0x000fe20000000800 */
[----:B-1----:R-:W-:-:S03]  /*05e0*/  FFMA R9, R12, R9, R11 ;  /* 0x000000090c097223 */ /* 0x002fc6000000000b */
[----:B------:R-:W0:Y:S01]  /*05f0*/  LDS R12, [R19+0x2c0] ;  /* 0x0002c000130c7984 */ /* 0x000e220000000800 */
[----:B--2---:R-:W-:-:S03]  /*0600*/  FFMA R28, R26, R13, R9 ;  /* 0x0000000d1a1c7223 */ /* 0x004fc60000000009 */
[----:B------:R-:W1:Y:S01]  /*0610*/  LDS.128 R8, [R17+0x30] ;  /* 0x0000300011087984 */ /* 0x000e620000000c00 */
[----:B------:R-:W-:-:S03]  /*0620*/  FFMA R21, R21, R14, R28 ;  /* 0x0000000e15157223 */ /* 0x000fc6000000001c */
[----:B------:R-:W2:Y:S04]  /*0630*/  LDS R26, [R19+0x340] ;  /* 0x00034000131a7984 */ /* 0x000ea80000000800 */
[----:B------:R-:W3:Y:S04]  /*0640*/  LDS R13, [R19+0x380] ;  /* 0x00038000130d7984 */ /* 0x000ee80000000800 */
[----:B------:R-:W4:Y:S01]  /*0650*/  LDS R14, [R19+0x3c0] ;  /* 0x0003c000130e7984 */ /* 0x000f220000000800 */
[----:B0-----:R-:W-:-:S04]  /*0660*/  FFMA R15, R12, R15, R21 ;  /* 0x0000000f0c0f7223 */ /* 0x001fc80000000015 */
[----:B-1----:R-:W-:-:S04]  /*0670*/  FFMA R15, R8, R27, R15 ;  /* 0x0000001b080f7223 */ /* 0x002fc8000000000f */
[----:B--2---:R-:W-:-:S04]  /*0680*/  FFMA R26, R26, R9, R15 ;  /* 0x000000091a1a7223 */ /* 0x004fc8000000000f */
[----:B---3--:R-:W-:-:S04]  /*0690*/  FFMA R13, R13, R10, R26 ;  /* 0x0000000a0d0d7223 */ /* 0x008fc8000000001a */
[----:B----4-:R-:W-:Y:S01]  /*06a0*/  FFMA R11, R14, R11, R13 ;  /* 0x0000000b0e0b7223 */ /* 0x010fe2000000000d */
[----:B------:R-:W-:Y:S06]  /*06b0*/  BAR.SYNC.DEFER_BLOCKING 0x0 ;  /* 0x0000000000007b1d */ /* 0x000fec0000010000 */
[----:B------:R-:W-:Y:S05]  /*06c0*/  BRA.U !UP0, `(.L_x_1) ;  /* 0xfffffff908f47547 */ /* 0x000fea000b83ffff */
.L_x_0:
[----:B------:R-:W0:Y:S01]  /*06d0*/  LDCU.64 UR4, c[0x0][0x398] ;  /* 0x00007300ff0477ac */ /* 0x000e220008000a00 */
[----:B------:R-:W-:-:S04]  /*06e0*/  ISETP.GE.U32.AND P0, PT, R24, UR20, PT ;  /* 0x0000001418007c0c */ /* 0x000fc8000bf06070 */
[----:B------:R-:W-:Y:S02]  /*06f0*/  ISETP.GE.U32.AND.EX P0, PT, RZ, UR21, PT, P0 ;  /* 0x00000015ff007c0c */ /* 0x000fe4000bf06100 */
[----:B0-----:R-:W-:-:S04]  /*0700*/  ISETP.GE.U32.AND P1, PT, R2, UR4, PT ;  /* 0x0000000402007c0c */ /* 0x001fc8000bf26070 */
[----:B------:R-:W-:-:S13]  /*0710*/  ISETP.GE.U32.OR.EX P0, PT, RZ, UR5, P0, P1 ;  /* 0x00000005ff007c0c */ /* 0x000fda0008706510 */
[----:B------:R-:W-:Y:S05]  /*0720*/  @P0 EXIT ;  /* 0x000000000000094d */ /* 0x000fea0003800000 */
[----:B------:R-:W0:Y:S01]  /*0730*/  LDCU.64 UR4, c[0x0][0x390] ;  /* 0x00007200ff0477ac */ /* 0x000e220008000a00 */
[----:B------:R-:W-:Y:S01]  /*0740*/  MOV R4, R24 ;  /* 0x0000001800047202 */ /* 0x000fe20000000f00 */
[----:B------:R-:W-:-:S04]  /*0750*/  IMAD.MOV.U32 R5, RZ, RZ, RZ ;  /* 0x000000ffff057224 */ /* 0x000fc800078e00ff */
[----:B------:R-:W-:-:S04]  /*0760*/  IMAD.WIDE.U32 R4, R2, UR20, R4 ;  /* 0x0000001402047c25 */ /* 0x000fc8000f8e0004 */
[----:B------:R-:W-:Y:S01]  /*0770*/  IMAD R3, R2, UR21, R5 ;  /* 0x0000001502037c24 */ /* 0x000fe2000f8e0205 */
[----:B0-----:R-:W-:-:S04]  /*0780*/  LEA R2, P0, R4, UR4, 0x2 ;  /* 0x0000000404027c11 */ /* 0x001fc8000f8010ff */
[----:B------:R-:W-:-:S05]  /*0790*/  LEA.HI.X R3, R4, UR5, R3, 0x2, P0 ;  /* 0x0000000504037c11 */ /* 0x000fca00080f1403 */
[----:B------:R-:W-:Y:S01]  /*07a0*/  STG.E desc[UR8][R2.64], R11 ;  /* 0x0000000b02007986 */ /* 0x000fe2000c101908 */
[----:B------:R-:W-:Y:S05]  /*07b0*/  EXIT ;  /* 0x000000000000794d */ /* 0x000fea0003800000 */
.L_x_2:
[----:B------:R-:W-:-:S00]  /*07c0*/  BRA `(.L_x_2) ;  /* 0xfffffffc00fc7947 */ /* 0x000fc0000383ffff */
[----:B------:R-:W-:-:S00]  /*07d0*/  NOP ;  /* 0x0000000000007918 */ /* 0x000fc00000000000 */
        /* <DEDUP_REMOVED lines=10> */
.L_x_3:


//--------------------- .nv.shared._Z17tiledMatMulKernelPfS_S_mmm --------------------------
	.section	.nv.shared._Z17tiledMatMulKernelPfS_S_mmm,"aw",@nobits
	.sectionflags	@""
	.align	4
.nv.shared._Z17tiledMatMulKernelPfS_S_mmm:
	.zero		3072


//--------------------- .nv.shared.reserved.0     --------------------------
	.section	.nv.shared.reserved.0,"aw",@nobits
	.weak		__nv_reservedSMEM_offset_0_alias
	.size		__nv_reservedSMEM_offset_0_alias, 0, 64
	.other		__nv_reservedSMEM_offset_0_alias,@"STO_CUDA_RESERVED_SHARED STV_DEFAULT"
__nv_reservedSMEM_offset_0_alias:
	.zero		0
	.zero		64


//--------------------- .nv.constant0._Z17tiledMatMulKernelPfS_S_mmm --------------------------
	.section	.nv.constant0._Z17tiledMatMulKernelPfS_S_mmm,"a",@progbits
	.sectionflags	@""
	.align	4
.nv.constant0._Z17tiledMatMulKernelPfS_S_mmm:
	.zero		944


//--------------------- SYMBOLS --------------------------

	.type		.nv.reservedSmem.offset0,@object
	.size		.nv.reservedSmem.offset0,0x4
	.type		.nv.reservedSmem.cap,@object
	.size		.nv.reservedSmem.cap,0x4
